	.headerflags	@"EF_CUDA_TEXMODE_UNIFIED EF_CUDA_64BIT_ADDRESS EF_CUDA_ACCELERATORS EF_CUDA_SM90 EF_CUDA_VIRTUAL_SM(EF_CUDA_SM90)"
	.elftype	@"ET_EXEC"


//--------------------- .nv.info                  --------------------------
	.section	.nv.info,"",@"SHT_CUDA_INFO"
	.align	4


	//----- nvinfo : EIATTR_REGCOUNT
	.align		4
        /*0000*/ 	.byte	0x04, 0x2f
        /*0002*/ 	.short	(.L_1 - .L_0)
	.align		4
.L_0:
        /*0004*/ 	.word	index@(triton_poi_fused_convolution_84)
        /*0008*/ 	.word	0x0000000c


	//----- nvinfo : EIATTR_MIN_STACK_SIZE
	.align		4
.L_1:
        /*000c*/ 	.byte	0x04, 0x12
        /*000e*/ 	.short	(.L_3 - .L_2)
	.align		4
.L_2:
        /*0010*/ 	.word	index@(triton_poi_fused_convolution_84)
        /*0014*/ 	.word	0x00000000


	//----- nvinfo : EIATTR_FRAME_SIZE
	.align		4
.L_3:
        /*0018*/ 	.byte	0x04, 0x11
        /*001a*/ 	.short	(.L_5 - .L_4)
	.align		4
.L_4:
        /*001c*/ 	.word	index@(triton_poi_fused_convolution_84)
        /*0020*/ 	.word	0x00000000


	//----- nvinfo : EIATTR_MIN_STACK_SIZE
	.align		4
.L_5:
        /*0024*/ 	.byte	0x04, 0x12
        /*0026*/ 	.short	(.L_7 - .L_6)
	.align		4
.L_6:
        /*0028*/ 	.word	index@(triton_poi_fused_convolution_84)
        /*002c*/ 	.word	0x00000000
.L_7:


//--------------------- .nv.info.triton_poi_fused_convolution_84 --------------------------
	.section	.nv.info.triton_poi_fused_convolution_84,"",@"SHT_CUDA_INFO"
	.sectionflags	@""
	.align	4


	//----- nvinfo : EIATTR_CUDA_API_VERSION
	.align		4
        /*0000*/ 	.byte	0x04, 0x37
        /*0002*/ 	.short	(.L_9 - .L_8)
.L_8:
        /*0004*/ 	.word	0x0000007c


	//----- nvinfo : EIATTR_KPARAM_INFO
	.align		4
.L_9:
        /*0008*/ 	.byte	0x04, 0x17
        /*000a*/ 	.short	(.L_11 - .L_10)
.L_10:
        /*000c*/ 	.word	0x00000000
        /*0010*/ 	.short	0x0002
        /*0012*/ 	.short	0x0010
        /*0014*/ 	.byte	0x00, 0xf0, 0x11, 0x00


	//----- nvinfo : EIATTR_KPARAM_INFO
	.align		4
.L_11:
        /*0018*/ 	.byte	0x04, 0x17
        /*001a*/ 	.short	(.L_13 - .L_12)
.L_12:
        /*001c*/ 	.word	0x00000000
        /*0020*/ 	.short	0x0001
        /*0022*/ 	.short	0x0008
        /*0024*/ 	.byte	0x00, 0xf4, 0x21, 0x00


	//----- nvinfo : EIATTR_KPARAM_INFO
	.align		4
.L_13:
        /*0028*/ 	.byte	0x04, 0x17
        /*002a*/ 	.short	(.L_15 - .L_14)
.L_14:
        /*002c*/ 	.word	0x00000000
        /*0030*/ 	.short	0x0000
        /*0032*/ 	.short	0x0000
        /*0034*/ 	.byte	0x00, 0xf4, 0x21, 0x00


	//----- nvinfo : EIATTR_SPARSE_MMA_MASK
	.align		4
.L_15:
        /*0038*/ 	.byte	0x03, 0x50
        /*003a*/ 	.short	0x0000


	//----- nvinfo : EIATTR_MAXREG_COUNT
	.align		4
        /*003c*/ 	.byte	0x03, 0x1b
        /*003e*/ 	.short	0x00ff


	//----- nvinfo : EIATTR_EXIT_INSTR_OFFSETS
	.align		4
        /*0040*/ 	.byte	0x04, 0x1c
        /*0042*/ 	.short	(.L_17 - .L_16)


	//   ....[0]....
.L_16:
        /*0044*/ 	.word	0x00000160


	//----- nvinfo : EIATTR_REQNTID
	.align		4
.L_17:
        /*0048*/ 	.byte	0x04, 0x10
        /*004a*/ 	.short	(.L_19 - .L_18)
.L_18:
        /*004c*/ 	.word	0x00000080
        /*0050*/ 	.word	0x00000001
        /*0054*/ 	.word	0x00000001


	//----- nvinfo : EIATTR_CBANK_PARAM_SIZE
	.align		4
.L_19:
        /*0058*/ 	.byte	0x03, 0x19
        /*005a*/ 	.short	0x0014


	//----- nvinfo : EIATTR_PARAM_CBANK
	.align		4
        /*005c*/ 	.byte	0x04, 0x0a
        /*005e*/ 	.short	(.L_21 - .L_20)
	.align		4
.L_20:
        /*0060*/ 	.word	index@(.nv.constant0.triton_poi_fused_convolution_84)
        /*0064*/ 	.short	0x0210
        /*0066*/ 	.short	0x0014


	//----- nvinfo : EIATTR_SW_WAR
	.align		4
.L_21:
        /*0068*/ 	.byte	0x04, 0x36
        /*006a*/ 	.short	(.L_23 - .L_22)
.L_22:
        /*006c*/ 	.word	0x00000008
.L_23:


//--------------------- .nv.callgraph             --------------------------
	.section	.nv.callgraph,"",@"SHT_CUDA_CALLGRAPH"
	.align	4
	.sectionentsize	8
	.align		4
        /*0000*/ 	.word	0x00000000
	.align		4
        /*0004*/ 	.word	0xffffffff
	.align		4
        /*0008*/ 	.word	0x00000000
	.align		4
        /*000c*/ 	.word	0xfffffffe
	.align		4
        /*0010*/ 	.word	0x00000000
	.align		4
        /*0014*/ 	.word	0xfffffffd
	.align		4
        /*0018*/ 	.word	0x00000000
	.align		4
        /*001c*/ 	.word	0xfffffffc


//--------------------- .text.triton_poi_fused_convolution_84 --------------------------
	.section	.text.triton_poi_fused_convolution_84,"ax",@progbits
	.align	128
        .global         triton_poi_fused_convolution_84
        .type           triton_poi_fused_convolution_84,@function
        .size           triton_poi_fused_convolution_84,(.L_x_1 - triton_poi_fused_convolution_84)
        .other          triton_poi_fused_convolution_84,@"STO_CUDA_ENTRY STV_DEFAULT"
triton_poi_fused_convolution_84:
.text.triton_poi_fused_convolution_84:
[----:B------:R-:W-:Y:S01]  /*0000*/  LDC R1, c[0x0][0x28] ;  /* 0x00000a00ff017b82 */ /* 0x000fe20000000800 */
[----:B------:R-:W1:Y:S07]  /*0010*/  S2R R0, SR_TID.X ;  /* 0x0000000000007919 */ /* 0x000e6e0000002100 */
[----:B------:R-:W2:Y:S01]  /*0020*/  LDC.64 R4, c[0x0][0x218] ;  /* 0x00008600ff047b82 */ /* 0x000ea20000000a00 */
[----:B------:R-:W-:Y:S01]  /*0030*/  ULDC.64 UR4, c[0x0][0x208] ;  /* 0x0000820000047ab9 */ /* 0x000fe20000000a00 */
[----:B------:R-:W3:Y:S01]  /*0040*/  S2R R7, SR_CTAID.X ;  /* 0x0000000000077919 */ /* 0x000ee20000002500 */
[----:B-1----:R-:W-:-:S02]  /*0050*/  LOP3.LUT R0, R0, 0x7f, RZ, 0xc0, !PT ;  /* 0x0000007f00007812 */ /* 0x002fc400078ec0ff */
[----:B---3--:R-:W-:-:S03]  /*0060*/  SHF.R.S32.HI R2, RZ, 0x18, R7 ;  /* 0x00000018ff027819 */ /* 0x008fc60000011407 */
[----:B------:R-:W-:Y:S01]  /*0070*/  IMAD R7, R7, 0x80, R0 ;  /* 0x0000008007077824 */ /* 0x000fe200078e0200 */
[----:B------:R-:W-:Y:S02]  /*0080*/  SGXT R0, R2, 0x1 ;  /* 0x000000010200781a */ /* 0x000fe40000000200 */
[----:B------:R-:W1:Y:S02]  /*0090*/  LDC.64 R2, c[0x0][0x210] ;  /* 0x00008400ff027b82 */ /* 0x000e640000000a00 */
[----:B------:R-:W-:-:S04]  /*00a0*/  LEA.HI R0, R0, R7, RZ, 0x2 ;  /* 0x0000000700007211 */ /* 0x000fc800078f10ff */
[--C-:B------:R-:W-:Y:S02]  /*00b0*/  SHF.R.S32.HI R6, RZ, 0x2, R0.reuse ;  /* 0x00000002ff067819 */ /* 0x100fe40000011400 */
[----:B------:R-:W-:-:S04]  /*00c0*/  SHF.R.S32.HI R9, RZ, 0x1f, R0 ;  /* 0x0000001fff097819 */ /* 0x000fc80000011400 */
[----:B------:R-:W-:-:S04]  /*00d0*/  LEA.HI R9, R9, R6, RZ, 0x8 ;  /* 0x0000000609097211 */ /* 0x000fc800078f40ff */
[----:B------:R-:W-:-:S05]  /*00e0*/  LOP3.LUT R9, R9, 0xffffff00, RZ, 0xc0, !PT ;  /* 0xffffff0009097812 */ /* 0x000fca00078ec0ff */
[----:B------:R-:W-:Y:S02]  /*00f0*/  IMAD.IADD R9, R6, 0x1, -R9 ;  /* 0x0000000106097824 */ /* 0x000fe400078e0a09 */
[----:B-1----:R-:W-:-:S04]  /*0100*/  IMAD.WIDE R2, R7, 0x4, R2 ;  /* 0x0000000407027825 */ /* 0x002fc800078e0202 */
[----:B--2---:R-:W-:Y:S01]  /*0110*/  IMAD.WIDE R4, R9, 0x4, R4 ;  /* 0x0000000409047825 */ /* 0x004fe200078e0204 */
[----:B------:R-:W2:Y:S05]  /*0120*/  LDG.E R0, desc[UR4][R2.64] ;  /* 0x0000000402007981 */ /* 0x000eaa000c1e1900 */
[----:B------:R-:W2:Y:S02]  /*0130*/  LDG.E.EL R5, desc[UR4][R4.64] ;  /* 0x0000000404057981 */ /* 0x000ea4000c2e1900 */
[----:B--2---:R-:W-:-:S05]  /*0140*/  FADD R7, R0, R5 ;  /* 0x0000000500077221 */ /* 0x004fca0000000000 */
[----:B------:R-:W-:Y:S01]  /*0150*/  STG.E desc[UR4][R2.64], R7 ;  /* 0x0000000702007986 */ /* 0x000fe2000c101904 */
[----:B------:R-:W-:Y:S05]  /*0160*/  EXIT ;  /* 0x000000000000794d */ /* 0x000fea0003800000 */
.L_x_0:
[----:B------:R-:W-:-:S00]  /*0170*/  BRA `(.L_x_0) ;  /* 0xfffffffc00fc7947 */ /* 0x000fc0000383ffff */
[----:B------:R-:W-:-:S00]  /*0180*/  NOP ;  /* 0x0000000000007918 */ /* 0x000fc00000000000 */
[----:B------:R-:W-:-:S00]  /*0190*/  NOP ;  /* 0x0000000000007918 */ /* 0x000fc00000000000 */
[----:B------:R-:W-:-:S00]  /*01a0*/  NOP ;  /* 0x0000000000007918 */ /* 0x000fc00000000000 */
[----:B------:R-:W-:-:S00]  /*01b0*/  NOP ;  /* 0x0000000000007918 */ /* 0x000fc00000000000 */
[----:B------:R-:W-:-:S00]  /*01c0*/  NOP ;  /* 0x0000000000007918 */ /* 0x000fc00000000000 */
[----:B------:R-:W-:-:S00]  /*01d0*/  NOP ;  /* 0x0000000000007918 */ /* 0x000fc00000000000 */
[----:B------:R-:W-:-:S00]  /*01e0*/  NOP ;  /* 0x0000000000007918 */ /* 0x000fc00000000000 */
[----:B------:R-:W-:-:S00]  /*01f0*/  NOP ;  /* 0x0000000000007918 */ /* 0x000fc00000000000 */
.L_x_1:


//--------------------- .nv.constant0.triton_poi_fused_convolution_84 --------------------------
	.section	.nv.constant0.triton_poi_fused_convolution_84,"a",@progbits
	.sectionflags	@""
	.align	4
.nv.constant0.triton_poi_fused_convolution_84:
	.zero		548
